//
// Generated by NVIDIA NVVM Compiler
//
// Compiler Build ID: CL-36424714
// Cuda compilation tools, release 13.0, V13.0.88
// Based on NVVM 20.0.0
//

.version 9.0
.target sm_100
.address_size 64

	// .globl	_Z5helloPc

.visible .entry _Z5helloPc(
	.param .u64 .ptr .align 1 _Z5helloPc_param_0
)
{
	.local .align 2 .b8 	__local_depot0[30];
	.reg .b64 	%SP;
	.reg .b64 	%SPL;
	.reg .pred 	%p<2>;
	.reg .b16 	%rs<22>;
	.reg .b64 	%rd<11>;

	mov.u64 	%SPL, __local_depot0;
	ld.param.u64 	%rd6, [_Z5helloPc_param_0];
	cvta.to.global.u64 	%rd1, %rd6;
	add.u64 	%rd2, %SPL, 0;
	mov.b16 	%rs4, 101;
	mov.b16 	%rs21, 104;
	st.local.v2.u8 	[%rd2], {%rs21, %rs4};
	mov.b16 	%rs5, 108;
	st.local.v2.u8 	[%rd2+2], {%rs5, %rs5};
	mov.b16 	%rs6, 32;
	mov.b16 	%rs7, 111;
	st.local.v2.u8 	[%rd2+4], {%rs7, %rs6};
	mov.b16 	%rs8, 117;
	mov.b16 	%rs9, 99;
	st.local.v2.u8 	[%rd2+6], {%rs9, %rs8};
	mov.b16 	%rs10, 97;
	mov.b16 	%rs11, 100;
	st.local.v2.u8 	[%rd2+8], {%rs11, %rs10};
	mov.b16 	%rs12, 46;
	mov.b16 	%rs13, 56;
	st.local.v2.u8 	[%rd2+10], {%rs13, %rs12};
	mov.b16 	%rs14, 48;
	st.local.v2.u8 	[%rd2+12], {%rs14, %rs6};
	mov.b16 	%rs15, 116;
	st.local.v2.u8 	[%rd2+14], {%rs15, %rs4};
	mov.b16 	%rs16, 115;
	st.local.v2.u8 	[%rd2+16], {%rs16, %rs15};
	mov.b16 	%rs17, 102;
	st.local.v2.u8 	[%rd2+18], {%rs6, %rs17};
	mov.b16 	%rs18, 110;
	st.local.v2.u8 	[%rd2+20], {%rs8, %rs18};
	st.local.v2.u8 	[%rd2+22], {%rs9, %rs15};
	mov.b16 	%rs19, 105;
	st.local.v2.u8 	[%rd2+24], {%rs19, %rs7};
	mov.b16 	%rs20, 0;
	st.local.v2.u8 	[%rd2+26], {%rs18, %rs20};
	st.local.v2.u8 	[%rd2+28], {%rs20, %rs20};
	mov.b64 	%rd10, 0;
$L__BB0_1:
	add.s64 	%rd8, %rd1, %rd10;
	st.global.u8 	[%rd8], %rs21;
	add.s64 	%rd4, %rd10, 1;
	add.s64 	%rd9, %rd2, %rd10;
	ld.local.u8 	%rs21, [%rd9+1];
	setp.ne.s16 	%p1, %rs21, 0;
	mov.u64 	%rd10, %rd4;
	@%p1 bra 	$L__BB0_1;
	ret;

}


// ===== COMPILED SASS (sm_100) =====

	.target	sm_100

	.elftype	@"ET_EXEC"


//--------------------- .note.nv.tkinfo           --------------------------
	.section	.note.nv.tkinfo,"",@"SHT_NOTE"
	.sectionflags	@"SHF_NOTE_NV_TKINFO"
	.tkinfo
        /*0018*/ 	.word	0x00000002
        /*0030*/ 	.string	""
        /*0030*/ 	.string	"ptxas"
        /*0030*/ 	.string	"Cuda compilation tools, release 13.0, V13.0.88"
        /*0030*/ 	.string	"Build cuda_13.0.r13.0/compiler.36424714_0"
        /*0030*/ 	.string	"-arch sm_100 -m 64 "



//--------------------- .note.nv.cuinfo           --------------------------
	.section	.note.nv.cuinfo,"",@"SHT_NOTE"
	.sectionflags	@"SHF_NOTE_NV_CUINFO"
        /*0018*/ 	.short	0x0002
        /*001a*/ 	.short	0x0064
        /*001c*/ 	.short	0x0082
	.zero		2


//--------------------- .nv.info                  --------------------------
	.section	.nv.info,"",@"SHT_CUDA_INFO"
	.align	4


	//----- nvinfo : EIATTR_REGCOUNT
	.align		4
        /*0000*/ 	.byte	0x04, 0x2f
        /*0002*/ 	.short	(.L_1 - .L_0)
	.align		4
.L_0:
        /*0004*/ 	.word	index@(_Z5helloPc)
        /*0008*/ 	.word	0x0000000d


	//----- nvinfo : EIATTR_FRAME_SIZE
	.align		4
.L_1:
        /*000c*/ 	.byte	0x04, 0x11
        /*000e*/ 	.short	(.L_3 - .L_2)
	.align		4
.L_2:
        /*0010*/ 	.word	index@(_Z5helloPc)
        /*0014*/ 	.word	0x00000020


	//----- nvinfo : EIATTR_MIN_STACK_SIZE
	.align		4
.L_3:
        /*0018*/ 	.byte	0x04, 0x12
        /*001a*/ 	.short	(.L_5 - .L_4)
	.align		4
.L_4:
        /*001c*/ 	.word	index@(_Z5helloPc)
        /*0020*/ 	.word	0x00000020
.L_5:


//--------------------- .nv.compat                --------------------------
	.section	.nv.compat,"",@"SHT_CUDA_COMPAT_INFO"
	.align	4
        /*0000*/ 	.byte	0x02, 0x09, 0x00, 0x00, 0x02, 0x02, 0x01, 0x00, 0x02, 0x05, 0x05, 0x00, 0x03, 0x07, 0x01, 0x01
        /*0010*/ 	.byte	0x02, 0x03, 0x00, 0x00, 0x02, 0x06, 0x01, 0x00, 0x04, 0x0b, 0x08, 0x00, 0x09, 0x00, 0x00, 0x00
        /*0020*/ 	.byte	0x00, 0x00, 0x00, 0x00


//--------------------- .nv.info._Z5helloPc       --------------------------
	.section	.nv.info._Z5helloPc,"",@"SHT_CUDA_INFO"
	.sectionflags	@""
	.align	4


	//----- nvinfo : EIATTR_CUDA_API_VERSION
	.align		4
        /*0000*/ 	.byte	0x04, 0x37
        /*0002*/ 	.short	(.L_7 - .L_6)
.L_6:
        /*0004*/ 	.word	0x00000082


	//----- nvinfo : EIATTR_KPARAM_INFO
	.align		4
.L_7:
        /*0008*/ 	.byte	0x04, 0x17
        /*000a*/ 	.short	(.L_9 - .L_8)
.L_8:
        /*000c*/ 	.word	0x00000000
        /*0010*/ 	.short	0x0000
        /*0012*/ 	.short	0x0000
        /*0014*/ 	.byte	0x00, 0xf5, 0x21, 0x00


	//----- nvinfo : EIATTR_SPARSE_MMA_MASK
	.align		4
.L_9:
        /*0018*/ 	.byte	0x03, 0x50
        /*001a*/ 	.short	0x0000


	//----- nvinfo : EIATTR_MAXREG_COUNT
	.align		4
        /*001c*/ 	.byte	0x03, 0x1b
        /*001e*/ 	.short	0x00ff


	//----- nvinfo : EIATTR_MERCURY_ISA_VERSION
	.align		4
        /*0020*/ 	.byte	0x03, 0x5f
        /*0022*/ 	.short	0x0101


	//----- nvinfo : EIATTR_VRC_CTA_INIT_COUNT
	.align		4
        /*0024*/ 	.byte	0x02, 0x4a
	.zero		1
	.zero		1


	//----- nvinfo : EIATTR_EXIT_INSTR_OFFSETS
	.align		4
        /*0028*/ 	.byte	0x04, 0x1c
        /*002a*/ 	.short	(.L_11 - .L_10)


	//   ....[0]....
.L_10:
        /*002c*/ 	.word	0x00000290


	//----- nvinfo : EIATTR_CBANK_PARAM_SIZE
	.align		4
.L_11:
        /*0030*/ 	.byte	0x03, 0x19
        /*0032*/ 	.short	0x0008


	//----- nvinfo : EIATTR_PARAM_CBANK
	.align		4
        /*0034*/ 	.byte	0x04, 0x0a
        /*0036*/ 	.short	(.L_13 - .L_12)
	.align		4
.L_12:
        /*0038*/ 	.word	index@(.nv.constant0._Z5helloPc)
        /*003c*/ 	.short	0x0380
        /*003e*/ 	.short	0x0008


	//----- nvinfo : EIATTR_SW_WAR
	.align		4
.L_13:
        /*0040*/ 	.byte	0x04, 0x36
        /*0042*/ 	.short	(.L_15 - .L_14)
.L_14:
        /*0044*/ 	.word	0x00000008
.L_15:


//--------------------- .nv.callgraph             --------------------------
	.section	.nv.callgraph,"",@"SHT_CUDA_CALLGRAPH"
	.align	4
	.sectionentsize	8
	.align		4
        /*0000*/ 	.word	0x00000000
	.align		4
        /*0004*/ 	.word	0xffffffff
	.align		4
        /*0008*/ 	.word	0x00000000
	.align		4
        /*000c*/ 	.word	0xfffffffe
	.align		4
        /*0010*/ 	.word	0x00000000
	.align		4
        /*0014*/ 	.word	0xfffffffd
	.align		4
        /*0018*/ 	.word	0x00000000
	.align		4
        /*001c*/ 	.word	0xfffffffc


//--------------------- .text._Z5helloPc          --------------------------
	.section	.text._Z5helloPc,"ax",@progbits
	.align	128
        .global         _Z5helloPc
        .type           _Z5helloPc,@function
        .size           _Z5helloPc,(.L_x_2 - _Z5helloPc)
        .other          _Z5helloPc,@"STO_CUDA_ENTRY STV_DEFAULT"
_Z5helloPc:
.text._Z5helloPc:
[----:B------:R-:W0:Y:S01]  /*0000*/  LDC R1, c[0x0][0x37c] ;  /* 0x0000df00ff017b82 */ /* 0x000e220000000800 */
[----:B------:R-:W-:Y:S02]  /*0010*/  HFMA2 R3, -RZ, RZ, 0, 0.00865936279296875 ;  /* 0x0000206fff037431 */ /* 0x000fe400000001ff */
[----:B------:R-:W-:Y:S01]  /*0020*/  IMAD.MOV.U32 R2, RZ, RZ, 0x6568 ;  /* 0x00006568ff027424 */ /* 0x000fe200078e00ff */
[----:B------:R-:W-:Y:S01]  /*0030*/  MOV R7, 0x2030 ;  /* 0x0000203000077802 */ /* 0x000fe20000000f00 */
[----:B------:R-:W-:Y:S02]  /*0040*/  IMAD.MOV.U32 R0, RZ, RZ, 0x6c6c ;  /* 0x00006c6cff007424 */ /* 0x000fe400078e00ff */
[----:B------:R-:W-:Y:S02]  /*0050*/  HFMA2 R9, -RZ, RZ, 0, 6612 ;  /* 0x00006e75ff097431 */ /* 0x000fe400000001ff */
[----:B------:R-:W-:Y:S01]  /*0060*/  IMAD.MOV.U32 R4, RZ, RZ, 0x7563 ;  /* 0x00007563ff047424 */ /* 0x000fe200078e00ff */
[----:B------:R-:W1:Y:S01]  /*0070*/  LDCU.64 UR4, c[0x0][0x358] ;  /* 0x00006b00ff0477ac */ /* 0x000e620008000a00 */
[----:B------:R-:W-:Y:S01]  /*0080*/  IMAD.MOV.U32 R6, RZ, RZ, 0x6164 ;  /* 0x00006164ff067424 */ /* 0x000fe200078e00ff */
[----:B------:R-:W-:Y:S01]  /*0090*/  PRMT R2, R2, 0x5410, R0 ;  /* 0x0000541002027816 */ /* 0x000fe20000000000 */
[----:B------:R-:W-:Y:S01]  /*00a0*/  IMAD.MOV.U32 R0, RZ, RZ, 0x2e38 ;  /* 0x00002e38ff007424 */ /* 0x000fe200078e00ff */
[----:B------:R-:W-:Y:S01]  /*00b0*/  PRMT R3, R3, 0x5410, R4 ;  /* 0x0000541003037816 */ /* 0x000fe20000000004 */
[----:B------:R-:W-:Y:S01]  /*00c0*/  IMAD.MOV.U32 R4, RZ, RZ, 0x6574 ;  /* 0x00006574ff047424 */ /* 0x000fe200078e00ff */
[----:B------:R-:W2:Y:S01]  /*00d0*/  LDCU.64 UR6, c[0x0][0x380] ;  /* 0x00007000ff0677ac */ /* 0x000ea20008000a00 */
[----:B------:R-:W-:Y:S01]  /*00e0*/  IMAD.MOV.U32 R10, RZ, RZ, 0x6f69 ;  /* 0x00006f69ff0a7424 */ /* 0x000fe200078e00ff */
[----:B------:R-:W-:Y:S01]  /*00f0*/  PRMT R6, R6, 0x5410, R0 ;  /* 0x0000541006067816 */ /* 0x000fe20000000000 */
[----:B------:R-:W-:Y:S01]  /*0100*/  IMAD.MOV.U32 R8, RZ, RZ, 0x7473 ;  /* 0x00007473ff087424 */ /* 0x000fe200078e00ff */
[----:B------:R-:W-:Y:S01]  /*0110*/  PRMT R7, R7, 0x5410, R4 ;  /* 0x0000541007077816 */ /* 0x000fe20000000004 */
[----:B------:R-:W-:-:S02]  /*0120*/  IMAD.MOV.U32 R0, RZ, RZ, 0x6620 ;  /* 0x00006620ff007424 */ /* 0x000fc400078e00ff */
[----:B------:R-:W-:Y:S02]  /*0130*/  IMAD.MOV.U32 R4, RZ, RZ, 0x7463 ;  /* 0x00007463ff047424 */ /* 0x000fe400078e00ff */
[----:B------:R-:W-:Y:S01]  /*0140*/  IMAD.MOV.U32 R5, RZ, RZ, 0x6e ;  /* 0x0000006eff057424 */ /* 0x000fe200078e00ff */
[----:B------:R-:W-:Y:S01]  /*0150*/  PRMT R8, R8, 0x5410, R0 ;  /* 0x0000541008087816 */ /* 0x000fe20000000000 */
[----:B0-----:R-:W-:Y:S01]  /*0160*/  VIADD R1, R1, 0xffffffe0 ;  /* 0xffffffe001017836 */ /* 0x001fe20000000000 */
[----:B------:R-:W-:Y:S01]  /*0170*/  PRMT R9, R9, 0x5410, R4 ;  /* 0x0000541009097816 */ /* 0x000fe20000000004 */
[----:B------:R-:W-:Y:S01]  /*0180*/  IMAD.MOV.U32 R0, RZ, RZ, 0x68 ;  /* 0x00000068ff007424 */ /* 0x000fe200078e00ff */
[----:B------:R-:W-:Y:S02]  /*0190*/  PRMT R10, R10, 0x5410, R5 ;  /* 0x000054100a0a7816 */ /* 0x000fe40000000005 */
[----:B------:R-:W-:Y:S01]  /*01a0*/  CS2R R4, SRZ ;  /* 0x0000000000047805 */ /* 0x000fe2000001ff00 */
[----:B------:R0:W-:Y:S04]  /*01b0*/  STL.64 [R1], R2 ;  /* 0x0000000201007387 */ /* 0x0001e80000100a00 */
[----:B------:R0:W-:Y:S04]  /*01c0*/  STL.64 [R1+0x8], R6 ;  /* 0x0000080601007387 */ /* 0x0001e80000100a00 */
[----:B------:R0:W-:Y:S04]  /*01d0*/  STL.64 [R1+0x10], R8 ;  /* 0x0000100801007387 */ /* 0x0001e80000100a00 */
[----:B------:R0:W-:Y:S04]  /*01e0*/  STL [R1+0x18], R10 ;  /* 0x0000180a01007387 */ /* 0x0001e80000100800 */
[----:B-12---:R0:W-:Y:S02]  /*01f0*/  STL.U16 [R1+0x1c], RZ ;  /* 0x00001cff01007387 */ /* 0x0061e40000100400 */
.L_x_0:
[----:B0-----:R-:W-:Y:S02]  /*0200*/  IADD3 R2, P0, PT, R4, UR6, RZ ;  /* 0x0000000604027c10 */ /* 0x001fe4000ff1e0ff */
[----:B------:R-:W-:Y:S02]  /*0210*/  IADD3 R6, PT, PT, R1, R4, RZ ;  /* 0x0000000401067210 */ /* 0x000fe40007ffe0ff */
[----:B------:R-:W-:-:S05]  /*0220*/  IADD3.X R3, PT, PT, R5, UR7, RZ, P0, !PT ;  /* 0x0000000705037c10 */ /* 0x000fca00087fe4ff */
[----:B------:R0:W-:Y:S04]  /*0230*/  STG.E.U8 desc[UR4][R2.64], R0 ;  /* 0x0000000002007986 */ /* 0x0001e8000c101104 */
[----:B0-----:R-:W2:Y:S01]  /*0240*/  LDL.U8 R0, [R6+0x1] ;  /* 0x0000010006007983 */ /* 0x001ea20000100000 */
[----:B------:R-:W-:-:S05]  /*0250*/  IADD3 R4, P1, PT, R4, 0x1, RZ ;  /* 0x0000000104047810 */ /* 0x000fca0007f3e0ff */
[----:B------:R-:W-:Y:S01]  /*0260*/  IMAD.X R5, RZ, RZ, R5, P1 ;  /* 0x000000ffff057224 */ /* 0x000fe200008e0605 */
[----:B--2---:R-:W-:-:S13]  /*0270*/  ISETP.NE.AND P0, PT, R0, RZ, PT ;  /* 0x000000ff0000720c */ /* 0x004fda0003f05270 */
[----:B------:R-:W-:Y:S05]  /*0280*/  @P0 BRA `(.L_x_0) ;  /* 0xfffffffc00dc0947 */ /* 0x000fea000383ffff */
[----:B------:R-:W-:Y:S05]  /*0290*/  EXIT ;  /* 0x000000000000794d */ /* 0x000fea0003800000 */
.L_x_1:
[----:B------:R-:W-:-:S00]  /*02a0*/  BRA `(.L_x_1) ;  /* 0xfffffffc00fc7947 */ /* 0x000fc0000383ffff */
[----:B------:R-:W-:-:S00]  /*02b0*/  NOP ;  /* 0x0000000000007918 */ /* 0x000fc00000000000 */
        /* <DEDUP_REMOVED lines=12> */
.L_x_2:


//--------------------- .nv.shared.reserved.0     --------------------------
	.section	.nv.shared.reserved.0,"aw",@nobits
	.weak		__nv_reservedSMEM_offset_0_alias
	.size		__nv_reservedSMEM_offset_0_alias, 0, 64
	.other		__nv_reservedSMEM_offset_0_alias,@"STO_CUDA_RESERVED_SHARED STV_DEFAULT"
__nv_reservedSMEM_offset_0_alias:
	.zero		0
	.zero		64


//--------------------- .nv.constant0._Z5helloPc  --------------------------
	.section	.nv.constant0._Z5helloPc,"a",@progbits
	.sectionflags	@""
	.align	4
.nv.constant0._Z5helloPc:
	.zero		904


//--------------------- SYMBOLS --------------------------

	.type		.nv.reservedSmem.offset0,@object
	.size		.nv.reservedSmem.offset0,0x4
